//
// Generated by NVIDIA NVVM Compiler
//
// Compiler Build ID: CL-36424714
// Cuda compilation tools, release 13.0, V13.0.88
// Based on NVVM 20.0.0
//

.version 9.0
.target sm_100
.address_size 64

	// .globl	_Z12quant_matmulPfS_PhPiS1_iii
.extern .shared .align 16 .b8 smem[];

.visible .entry _Z12quant_matmulPfS_PhPiS1_iii(
	.param .u64 .ptr .align 1 _Z12quant_matmulPfS_PhPiS1_iii_param_0,
	.param .u64 .ptr .align 1 _Z12quant_matmulPfS_PhPiS1_iii_param_1,
	.param .u64 .ptr .align 1 _Z12quant_matmulPfS_PhPiS1_iii_param_2,
	.param .u64 .ptr .align 1 _Z12quant_matmulPfS_PhPiS1_iii_param_3,
	.param .u64 .ptr .align 1 _Z12quant_matmulPfS_PhPiS1_iii_param_4,
	.param .u32 _Z12quant_matmulPfS_PhPiS1_iii_param_5,
	.param .u32 _Z12quant_matmulPfS_PhPiS1_iii_param_6,
	.param .u32 _Z12quant_matmulPfS_PhPiS1_iii_param_7
)
{
	.reg .pred 	%p<13>;
	.reg .b16 	%rs<4>;
	.reg .b32 	%r<65>;
	.reg .b32 	%f<114>;
	.reg .b64 	%rd<20>;

	ld.param.u64 	%rd3, [_Z12quant_matmulPfS_PhPiS1_iii_param_0];
	ld.param.u64 	%rd4, [_Z12quant_matmulPfS_PhPiS1_iii_param_1];
	ld.param.u64 	%rd5, [_Z12quant_matmulPfS_PhPiS1_iii_param_2];
	ld.param.u64 	%rd6, [_Z12quant_matmulPfS_PhPiS1_iii_param_3];
	ld.param.u64 	%rd7, [_Z12quant_matmulPfS_PhPiS1_iii_param_4];
	ld.param.u32 	%r26, [_Z12quant_matmulPfS_PhPiS1_iii_param_5];
	ld.param.u32 	%r27, [_Z12quant_matmulPfS_PhPiS1_iii_param_6];
	ld.param.u32 	%r28, [_Z12quant_matmulPfS_PhPiS1_iii_param_7];
	mov.u32 	%r60, %tid.x;
	mov.u32 	%r2, %tid.y;
	mov.u32 	%r31, %ntid.x;
	mov.u32 	%r32, %ctaid.x;
	mad.lo.s32 	%r3, %r31, %r32, %r60;
	mov.u32 	%r33, %ntid.y;
	mov.u32 	%r34, %ctaid.y;
	mad.lo.s32 	%r4, %r33, %r34, %r2;
	setp.ge.s32 	%p1, %r3, %r28;
	mov.b32 	%r59, 0;
	mov.b32 	%r58, 1;
	@%p1 bra 	$L__BB0_2;
	cvta.to.global.u64 	%rd8, %rd7;
	cvta.to.global.u64 	%rd9, %rd6;
	mul.wide.s32 	%rd10, %r3, 4;
	add.s64 	%rd11, %rd9, %rd10;
	ld.global.u32 	%r58, [%rd11];
	add.s64 	%rd12, %rd8, %rd10;
	ld.global.u32 	%r59, [%rd12];
$L__BB0_2:
	setp.lt.s32 	%p2, %r27, 1;
	mov.f32 	%f113, 0f00000000;
	@%p2 bra 	$L__BB0_9;
	add.s32 	%r35, %r27, 31;
	shr.u32 	%r36, %r35, 5;
	shl.b32 	%r37, %r2, 5;
	add.s32 	%r38, %r37, %r60;
	shl.b32 	%r39, %r38, 2;
	mov.u32 	%r40, smem;
	add.s32 	%r9, %r40, %r39;
	add.s32 	%r41, %r38, %r60;
	shl.b32 	%r42, %r41, 2;
	add.s32 	%r43, %r40, 4096;
	add.s32 	%r10, %r43, %r42;
	mul.lo.s32 	%r44, %r27, %r3;
	shr.u32 	%r45, %r44, 31;
	add.s32 	%r46, %r44, %r45;
	shr.s32 	%r47, %r46, 1;
	shr.u32 	%r48, %r60, 1;
	add.s32 	%r64, %r47, %r48;
	shl.b32 	%r49, %r2, 7;
	add.s32 	%r12, %r40, %r49;
	shl.b32 	%r50, %r60, 2;
	add.s32 	%r13, %r43, %r50;
	neg.s32 	%r62, %r36;
	mad.lo.s32 	%r61, %r27, %r4, %r60;
	cvta.to.global.u64 	%rd1, %rd4;
	cvta.to.global.u64 	%rd2, %rd5;
	mov.f32 	%f113, 0f00000000;
	mov.u32 	%r63, %r60;
$L__BB0_4:
	setp.ge.s32 	%p3, %r4, %r26;
	setp.ge.s32 	%p4, %r60, %r27;
	mov.f32 	%f110, 0f00000000;
	or.pred  	%p5, %p3, %p4;
	@%p5 bra 	$L__BB0_6;
	mul.wide.u32 	%rd13, %r61, 4;
	add.s64 	%rd14, %rd1, %rd13;
	ld.global.f32 	%f110, [%rd14];
$L__BB0_6:
	setp.ge.s32 	%p6, %r3, %r28;
	st.shared.f32 	[%r9], %f110;
	bar.sync 	0;
	setp.ge.s32 	%p7, %r63, %r27;
	mov.f32 	%f111, 0f00000000;
	or.pred  	%p8, %p6, %p7;
	mov.f32 	%f112, %f111;
	@%p8 bra 	$L__BB0_8;
	cvt.s64.s32 	%rd15, %r64;
	add.s64 	%rd16, %rd2, %rd15;
	ld.global.u8 	%rs1, [%rd16];
	and.b16  	%rs2, %rs1, 15;
	cvt.u32.u16 	%r51, %rs2;
	shr.u16 	%rs3, %rs1, 4;
	cvt.u32.u16 	%r52, %rs3;
	sub.s32 	%r53, %r51, %r59;
	mul.lo.s32 	%r54, %r53, %r58;
	cvt.rn.f32.s32 	%f111, %r54;
	sub.s32 	%r55, %r52, %r59;
	mul.lo.s32 	%r56, %r55, %r58;
	cvt.rn.f32.s32 	%f112, %r56;
$L__BB0_8:
	st.shared.v2.f32 	[%r10], {%f111, %f112};
	bar.sync 	0;
	ld.shared.v4.f32 	{%f14, %f15, %f16, %f17}, [%r12];
	ld.shared.f32 	%f18, [%r13];
	fma.rn.f32 	%f19, %f14, %f18, %f113;
	ld.shared.f32 	%f20, [%r13+128];
	fma.rn.f32 	%f21, %f15, %f20, %f19;
	ld.shared.f32 	%f22, [%r13+256];
	fma.rn.f32 	%f23, %f16, %f22, %f21;
	ld.shared.f32 	%f24, [%r13+384];
	fma.rn.f32 	%f25, %f17, %f24, %f23;
	ld.shared.v4.f32 	{%f26, %f27, %f28, %f29}, [%r12+16];
	ld.shared.f32 	%f30, [%r13+512];
	fma.rn.f32 	%f31, %f26, %f30, %f25;
	ld.shared.f32 	%f32, [%r13+640];
	fma.rn.f32 	%f33, %f27, %f32, %f31;
	ld.shared.f32 	%f34, [%r13+768];
	fma.rn.f32 	%f35, %f28, %f34, %f33;
	ld.shared.f32 	%f36, [%r13+896];
	fma.rn.f32 	%f37, %f29, %f36, %f35;
	ld.shared.v4.f32 	{%f38, %f39, %f40, %f41}, [%r12+32];
	ld.shared.f32 	%f42, [%r13+1024];
	fma.rn.f32 	%f43, %f38, %f42, %f37;
	ld.shared.f32 	%f44, [%r13+1152];
	fma.rn.f32 	%f45, %f39, %f44, %f43;
	ld.shared.f32 	%f46, [%r13+1280];
	fma.rn.f32 	%f47, %f40, %f46, %f45;
	ld.shared.f32 	%f48, [%r13+1408];
	fma.rn.f32 	%f49, %f41, %f48, %f47;
	ld.shared.v4.f32 	{%f50, %f51, %f52, %f53}, [%r12+48];
	ld.shared.f32 	%f54, [%r13+1536];
	fma.rn.f32 	%f55, %f50, %f54, %f49;
	ld.shared.f32 	%f56, [%r13+1664];
	fma.rn.f32 	%f57, %f51, %f56, %f55;
	ld.shared.f32 	%f58, [%r13+1792];
	fma.rn.f32 	%f59, %f52, %f58, %f57;
	ld.shared.f32 	%f60, [%r13+1920];
	fma.rn.f32 	%f61, %f53, %f60, %f59;
	ld.shared.v4.f32 	{%f62, %f63, %f64, %f65}, [%r12+64];
	ld.shared.f32 	%f66, [%r13+2048];
	fma.rn.f32 	%f67, %f62, %f66, %f61;
	ld.shared.f32 	%f68, [%r13+2176];
	fma.rn.f32 	%f69, %f63, %f68, %f67;
	ld.shared.f32 	%f70, [%r13+2304];
	fma.rn.f32 	%f71, %f64, %f70, %f69;
	ld.shared.f32 	%f72, [%r13+2432];
	fma.rn.f32 	%f73, %f65, %f72, %f71;
	ld.shared.v4.f32 	{%f74, %f75, %f76, %f77}, [%r12+80];
	ld.shared.f32 	%f78, [%r13+2560];
	fma.rn.f32 	%f79, %f74, %f78, %f73;
	ld.shared.f32 	%f80, [%r13+2688];
	fma.rn.f32 	%f81, %f75, %f80, %f79;
	ld.shared.f32 	%f82, [%r13+2816];
	fma.rn.f32 	%f83, %f76, %f82, %f81;
	ld.shared.f32 	%f84, [%r13+2944];
	fma.rn.f32 	%f85, %f77, %f84, %f83;
	ld.shared.v4.f32 	{%f86, %f87, %f88, %f89}, [%r12+96];
	ld.shared.f32 	%f90, [%r13+3072];
	fma.rn.f32 	%f91, %f86, %f90, %f85;
	ld.shared.f32 	%f92, [%r13+3200];
	fma.rn.f32 	%f93, %f87, %f92, %f91;
	ld.shared.f32 	%f94, [%r13+3328];
	fma.rn.f32 	%f95, %f88, %f94, %f93;
	ld.shared.f32 	%f96, [%r13+3456];
	fma.rn.f32 	%f97, %f89, %f96, %f95;
	ld.shared.v4.f32 	{%f98, %f99, %f100, %f101}, [%r12+112];
	ld.shared.f32 	%f102, [%r13+3584];
	fma.rn.f32 	%f103, %f98, %f102, %f97;
	ld.shared.f32 	%f104, [%r13+3712];
	fma.rn.f32 	%f105, %f99, %f104, %f103;
	ld.shared.f32 	%f106, [%r13+3840];
	fma.rn.f32 	%f107, %f100, %f106, %f105;
	ld.shared.f32 	%f108, [%r13+3968];
	fma.rn.f32 	%f113, %f101, %f108, %f107;
	bar.sync 	0;
	add.s32 	%r64, %r64, 16;
	add.s32 	%r63, %r63, 16;
	add.s32 	%r62, %r62, 1;
	setp.ne.s32 	%p9, %r62, 0;
	add.s32 	%r61, %r61, 32;
	add.s32 	%r60, %r60, 32;
	@%p9 bra 	$L__BB0_4;
$L__BB0_9:
	setp.ge.s32 	%p10, %r3, %r28;
	setp.ge.s32 	%p11, %r4, %r26;
	or.pred  	%p12, %p11, %p10;
	@%p12 bra 	$L__BB0_11;
	mad.lo.s32 	%r57, %r28, %r4, %r3;
	cvta.to.global.u64 	%rd17, %rd3;
	mul.wide.s32 	%rd18, %r57, 4;
	add.s64 	%rd19, %rd17, %rd18;
	st.global.f32 	[%rd19], %f113;
$L__BB0_11:
	ret;

}


// ===== COMPILED SASS (sm_100) =====

	.target	sm_100

	.elftype	@"ET_EXEC"


//--------------------- .note.nv.tkinfo           --------------------------
	.section	.note.nv.tkinfo,"",@"SHT_NOTE"
	.sectionflags	@"SHF_NOTE_NV_TKINFO"
	.tkinfo
        /*0018*/ 	.word	0x00000002
        /*0030*/ 	.string	""
        /*0030*/ 	.string	"ptxas"
        /*0030*/ 	.string	"Cuda compilation tools, release 13.0, V13.0.88"
        /*0030*/ 	.string	"Build cuda_13.0.r13.0/compiler.36424714_0"
        /*0030*/ 	.string	"-arch sm_100 -m 64 "



//--------------------- .note.nv.cuinfo           --------------------------
	.section	.note.nv.cuinfo,"",@"SHT_NOTE"
	.sectionflags	@"SHF_NOTE_NV_CUINFO"
        /*0018*/ 	.short	0x0002
        /*001a*/ 	.short	0x0064
        /*001c*/ 	.short	0x0082
	.zero		2


//--------------------- .nv.info                  --------------------------
	.section	.nv.info,"",@"SHT_CUDA_INFO"
	.align	4


	//----- nvinfo : EIATTR_REGCOUNT
	.align		4
        /*0000*/ 	.byte	0x04, 0x2f
        /*0002*/ 	.short	(.L_1 - .L_0)
	.align		4
.L_0:
        /*0004*/ 	.word	index@(_Z12quant_matmulPfS_PhPiS1_iii)
        /*0008*/ 	.word	0x0000001f


	//----- nvinfo : EIATTR_FRAME_SIZE
	.align		4
.L_1:
        /*000c*/ 	.byte	0x04, 0x11
        /*000e*/ 	.short	(.L_3 - .L_2)
	.align		4
.L_2:
        /*0010*/ 	.word	index@(_Z12quant_matmulPfS_PhPiS1_iii)
        /*0014*/ 	.word	0x00000000


	//----- nvinfo : EIATTR_MIN_STACK_SIZE
	.align		4
.L_3:
        /*0018*/ 	.byte	0x04, 0x12
        /*001a*/ 	.short	(.L_5 - .L_4)
	.align		4
.L_4:
        /*001c*/ 	.word	index@(_Z12quant_matmulPfS_PhPiS1_iii)
        /*0020*/ 	.word	0x00000000
.L_5:


//--------------------- .nv.compat                --------------------------
	.section	.nv.compat,"",@"SHT_CUDA_COMPAT_INFO"
	.align	4
        /*0000*/ 	.byte	0x02, 0x09, 0x00, 0x00, 0x02, 0x02, 0x01, 0x00, 0x02, 0x05, 0x05, 0x00, 0x03, 0x07, 0x01, 0x01
        /*0010*/ 	.byte	0x02, 0x03, 0x00, 0x00, 0x02, 0x06, 0x01, 0x00, 0x04, 0x0b, 0x08, 0x00, 0x09, 0x00, 0x00, 0x00
        /*0020*/ 	.byte	0x00, 0x00, 0x00, 0x00


//--------------------- .nv.info._Z12quant_matmulPfS_PhPiS1_iii --------------------------
	.section	.nv.info._Z12quant_matmulPfS_PhPiS1_iii,"",@"SHT_CUDA_INFO"
	.sectionflags	@""
	.align	4


	//----- nvinfo : EIATTR_CUDA_API_VERSION
	.align		4
        /*0000*/ 	.byte	0x04, 0x37
        /*0002*/ 	.short	(.L_7 - .L_6)
.L_6:
        /*0004*/ 	.word	0x00000082


	//----- nvinfo : EIATTR_KPARAM_INFO
	.align		4
.L_7:
        /*0008*/ 	.byte	0x04, 0x17
        /*000a*/ 	.short	(.L_9 - .L_8)
.L_8:
        /*000c*/ 	.word	0x00000000
        /*0010*/ 	.short	0x0007
        /*0012*/ 	.short	0x0030
        /*0014*/ 	.byte	0x00, 0xf0, 0x11, 0x00


	//----- nvinfo : EIATTR_KPARAM_INFO
	.align		4
.L_9:
        /*0018*/ 	.byte	0x04, 0x17
        /*001a*/ 	.short	(.L_11 - .L_10)
.L_10:
        /*001c*/ 	.word	0x00000000
        /*0020*/ 	.short	0x0006
        /*0022*/ 	.short	0x002c
        /*0024*/ 	.byte	0x00, 0xf0, 0x11, 0x00


	//----- nvinfo : EIATTR_KPARAM_INFO
	.align		4
.L_11:
        /*0028*/ 	.byte	0x04, 0x17
        /*002a*/ 	.short	(.L_13 - .L_12)
.L_12:
        /*002c*/ 	.word	0x00000000
        /*0030*/ 	.short	0x0005
        /*0032*/ 	.short	0x0028
        /*0034*/ 	.byte	0x00, 0xf0, 0x11, 0x00


	//----- nvinfo : EIATTR_KPARAM_INFO
	.align		4
.L_13:
        /*0038*/ 	.byte	0x04, 0x17
        /*003a*/ 	.short	(.L_15 - .L_14)
.L_14:
        /*003c*/ 	.word	0x00000000
        /*0040*/ 	.short	0x0004
        /*0042*/ 	.short	0x0020
        /*0044*/ 	.byte	0x00, 0xf5, 0x21, 0x00


	//----- nvinfo : EIATTR_KPARAM_INFO
	.align		4
.L_15:
        /*0048*/ 	.byte	0x04, 0x17
        /*004a*/ 	.short	(.L_17 - .L_16)
.L_16:
        /*004c*/ 	.word	0x00000000
        /*0050*/ 	.short	0x0003
        /*0052*/ 	.short	0x0018
        /*0054*/ 	.byte	0x00, 0xf5, 0x21, 0x00


	//----- nvinfo : EIATTR_KPARAM_INFO
	.align		4
.L_17:
        /*0058*/ 	.byte	0x04, 0x17
        /*005a*/ 	.short	(.L_19 - .L_18)
.L_18:
        /*005c*/ 	.word	0x00000000
        /*0060*/ 	.short	0x0002
        /*0062*/ 	.short	0x0010
        /*0064*/ 	.byte	0x00, 0xf5, 0x21, 0x00


	//----- nvinfo : EIATTR_KPARAM_INFO
	.align		4
.L_19:
        /*0068*/ 	.byte	0x04, 0x17
        /*006a*/ 	.short	(.L_21 - .L_20)
.L_20:
        /*006c*/ 	.word	0x00000000
        /*0070*/ 	.short	0x0001
        /*0072*/ 	.short	0x0008
        /*0074*/ 	.byte	0x00, 0xf5, 0x21, 0x00


	//----- nvinfo : EIATTR_KPARAM_INFO
	.align		4
.L_21:
        /*0078*/ 	.byte	0x04, 0x17
        /*007a*/ 	.short	(.L_23 - .L_22)
.L_22:
        /*007c*/ 	.word	0x00000000
        /*0080*/ 	.short	0x0000
        /*0082*/ 	.short	0x0000
        /*0084*/ 	.byte	0x00, 0xf5, 0x21, 0x00


	//----- nvinfo : EIATTR_SPARSE_MMA_MASK
	.align		4
.L_23:
        /*0088*/ 	.byte	0x03, 0x50
        /*008a*/ 	.short	0x0000


	//----- nvinfo : EIATTR_MAXREG_COUNT
	.align		4
        /*008c*/ 	.byte	0x03, 0x1b
        /*008e*/ 	.short	0x00ff


	//----- nvinfo : EIATTR_NUM_BARRIERS
	.align		4
        /*0090*/ 	.byte	0x02, 0x4c
        /*0092*/ 	.byte	0x01
	.zero		1


	//----- nvinfo : EIATTR_MERCURY_ISA_VERSION
	.align		4
        /*0094*/ 	.byte	0x03, 0x5f
        /*0096*/ 	.short	0x0101


	//----- nvinfo : EIATTR_VRC_CTA_INIT_COUNT
	.align		4
        /*0098*/ 	.byte	0x02, 0x4a
	.zero		1
	.zero		1


	//----- nvinfo : EIATTR_EXIT_INSTR_OFFSETS
	.align		4
        /*009c*/ 	.byte	0x04, 0x1c
        /*009e*/ 	.short	(.L_25 - .L_24)


	//   ....[0]....
.L_24:
        /*00a0*/ 	.word	0x000009b0


	//   ....[1]....
        /*00a4*/ 	.word	0x00000a00


	//----- nvinfo : EIATTR_CBANK_PARAM_SIZE
	.align		4
.L_25:
        /*00a8*/ 	.byte	0x03, 0x19
        /*00aa*/ 	.short	0x0034


	//----- nvinfo : EIATTR_PARAM_CBANK
	.align		4
        /*00ac*/ 	.byte	0x04, 0x0a
        /*00ae*/ 	.short	(.L_27 - .L_26)
	.align		4
.L_26:
        /*00b0*/ 	.word	index@(.nv.constant0._Z12quant_matmulPfS_PhPiS1_iii)
        /*00b4*/ 	.short	0x0380
        /*00b6*/ 	.short	0x0034


	//----- nvinfo : EIATTR_SW_WAR
	.align		4
.L_27:
        /*00b8*/ 	.byte	0x04, 0x36
        /*00ba*/ 	.short	(.L_29 - .L_28)
.L_28:
        /*00bc*/ 	.word	0x00000008
.L_29:


//--------------------- .nv.callgraph             --------------------------
	.section	.nv.callgraph,"",@"SHT_CUDA_CALLGRAPH"
	.align	4
	.sectionentsize	8
	.align		4
        /*0000*/ 	.word	0x00000000
	.align		4
        /*0004*/ 	.word	0xffffffff
	.align		4
        /*0008*/ 	.word	0x00000000
	.align		4
        /*000c*/ 	.word	0xfffffffe
	.align		4
        /*0010*/ 	.word	0x00000000
	.align		4
        /*0014*/ 	.word	0xfffffffd
	.align		4
        /*0018*/ 	.word	0x00000000
	.align		4
        /*001c*/ 	.word	0xfffffffc


//--------------------- .text._Z12quant_matmulPfS_PhPiS1_iii --------------------------
	.section	.text._Z12quant_matmulPfS_PhPiS1_iii,"ax",@progbits
	.align	128
        .global         _Z12quant_matmulPfS_PhPiS1_iii
        .type           _Z12quant_matmulPfS_PhPiS1_iii,@function
        .size           _Z12quant_matmulPfS_PhPiS1_iii,(.L_x_3 - _Z12quant_matmulPfS_PhPiS1_iii)
        .other          _Z12quant_matmulPfS_PhPiS1_iii,@"STO_CUDA_ENTRY STV_DEFAULT"
_Z12quant_matmulPfS_PhPiS1_iii:
.text._Z12quant_matmulPfS_PhPiS1_iii:
[----:B------:R-:W-:Y:S01]  /*0000*/  LDC R1, c[0x0][0x37c] ;  /* 0x0000df00ff017b82 */ /* 0x000fe20000000800 */
[----:B------:R-:W0:Y:S01]  /*0010*/  S2R R18, SR_TID.X ;  /* 0x0000000000127919 */ /* 0x000e220000002100 */
[----:B------:R-:W0:Y:S01]  /*0020*/  LDCU UR4, c[0x0][0x360] ;  /* 0x00006c00ff0477ac */ /* 0x000e220008000800 */
[----:B------:R-:W-:Y:S01]  /*0030*/  HFMA2 R16, -RZ, RZ, 0, 5.9604644775390625e-08 ;  /* 0x00000001ff107431 */ /* 0x000fe200000001ff */
[----:B------:R-:W-:Y:S01]  /*0040*/  MOV R17, RZ ;  /* 0x000000ff00117202 */ /* 0x000fe20000000f00 */
[----:B------:R-:W0:Y:S01]  /*0050*/  S2R R3, SR_CTAID.X ;  /* 0x0000000000037919 */ /* 0x000e220000002500 */
[----:B------:R-:W1:Y:S01]  /*0060*/  LDCU UR5, c[0x0][0x3b0] ;  /* 0x00007600ff0577ac */ /* 0x000e620008000800 */
[----:B------:R-:W2:Y:S01]  /*0070*/  LDCU.64 UR8, c[0x0][0x358] ;  /* 0x00006b00ff0877ac */ /* 0x000ea20008000a00 */
[----:B------:R-:W3:Y:S01]  /*0080*/  S2R R7, SR_TID.Y ;  /* 0x0000000000077919 */ /* 0x000ee20000002200 */
[----:B------:R-:W4:Y:S01]  /*0090*/  LDCU UR10, c[0x0][0x3ac] ;  /* 0x00007580ff0a77ac */ /* 0x000f220008000800 */
[----:B0-----:R-:W-:-:S05]  /*00a0*/  IMAD R20, R3, UR4, R18 ;  /* 0x0000000403147c24 */ /* 0x001fca000f8e0212 */
[----:B-1----:R-:W-:-:S13]  /*00b0*/  ISETP.GE.AND P0, PT, R20, UR5, PT ;  /* 0x0000000514007c0c */ /* 0x002fda000bf06270 */
[----:B------:R-:W0:Y:S08]  /*00c0*/  @!P0 LDC.64 R2, c[0x0][0x398] ;  /* 0x0000e600ff028b82 */ /* 0x000e300000000a00 */
[----:B------:R-:W1:Y:S01]  /*00d0*/  @!P0 LDC.64 R4, c[0x0][0x3a0] ;  /* 0x0000e800ff048b82 */ /* 0x000e620000000a00 */
[----:B0-----:R-:W-:-:S05]  /*00e0*/  @!P0 IMAD.WIDE R2, R20, 0x4, R2 ;  /* 0x0000000414028825 */ /* 0x001fca00078e0202 */
[----:B--2---:R0:W5:Y:S01]  /*00f0*/  @!P0 LDG.E R16, desc[UR8][R2.64] ;  /* 0x0000000802108981 */ /* 0x004162000c1e1900 */
[----:B-1----:R-:W-:-:S05]  /*0100*/  @!P0 IMAD.WIDE R4, R20, 0x4, R4 ;  /* 0x0000000414048825 */ /* 0x002fca00078e0204 */
[----:B------:R0:W5:Y:S01]  /*0110*/  @!P0 LDG.E R17, desc[UR8][R4.64] ;  /* 0x0000000804118981 */ /* 0x000162000c1e1900 */
[----:B------:R-:W3:Y:S01]  /*0120*/  S2R R0, SR_CTAID.Y ;  /* 0x0000000000007919 */ /* 0x000ee20000002600 */
[----:B------:R-:W3:Y:S01]  /*0130*/  LDCU UR4, c[0x0][0x364] ;  /* 0x00006c80ff0477ac */ /* 0x000ee20008000800 */
[----:B----4-:R-:W-:Y:S01]  /*0140*/  UISETP.GE.AND UP0, UPT, UR10, 0x1, UPT ;  /* 0x000000010a00788c */ /* 0x010fe2000bf06270 */
[----:B------:R-:W-:Y:S02]  /*0150*/  HFMA2 R21, -RZ, RZ, 0, 0 ;  /* 0x00000000ff157431 */ /* 0x000fe400000001ff */
[----:B---3--:R-:W-:-:S06]  /*0160*/  IMAD R19, R0, UR4, R7 ;  /* 0x0000000400137c24 */ /* 0x008fcc000f8e0207 */
[----:B0-----:R-:W-:Y:S05]  /*0170*/  BRA.U !UP0, `(.L_x_0) ;  /* 0x0000000908007547 */ /* 0x001fea000b800000 */
[----:B------:R-:W0:Y:S01]  /*0180*/  S2UR UR6, SR_CgaCtaId ;  /* 0x00000000000679c3 */ /* 0x000e220000008800 */
[----:B------:R-:W-:Y:S01]  /*0190*/  IMAD R0, R20, UR10, RZ ;  /* 0x0000000a14007c24 */ /* 0x000fe2000f8e02ff */
[--C-:B------:R-:W-:Y:S01]  /*01a0*/  SHF.R.U32.HI R3, RZ, 0x1, R18.reuse ;  /* 0x00000001ff037819 */ /* 0x100fe20000011612 */
[----:B------:R-:W-:Y:S01]  /*01b0*/  UMOV UR5, 0x400 ;  /* 0x0000040000057882 */ /* 0x000fe20000000000 */
[----:B------:R-:W-:Y:S01]  /*01c0*/  UIADD3 UR4, UPT, UPT, UR10, 0x1f, URZ ;  /* 0x0000001f0a047890 */ /* 0x000fe2000fffe0ff */
[----:B------:R-:W-:Y:S01]  /*01d0*/  MOV R21, RZ ;  /* 0x000000ff00157202 */ /* 0x000fe20000000f00 */
[----:B------:R-:W-:Y:S01]  /*01e0*/  IMAD R5, R19, UR10, R18 ;  /* 0x0000000a13057c24 */ /* 0x000fe2000f8e0212 */
[----:B------:R-:W-:Y:S01]  /*01f0*/  LEA.HI R0, R0, R0, RZ, 0x1 ;  /* 0x0000000000007211 */ /* 0x000fe200078f08ff */
[----:B------:R-:W-:Y:S01]  /*0200*/  USHF.R.U32.HI UR4, URZ, 0x5, UR4 ;  /* 0x00000005ff047899 */ /* 0x000fe20008011604 */
[----:B------:R-:W1:Y:S02]  /*0210*/  LDCU UR7, c[0x0][0x3b0] ;  /* 0x00007600ff0777ac */ /* 0x000e640008000800 */
[----:B------:R-:W-:-:S02]  /*0220*/  LEA.HI.SX32 R6, R0, R3, 0x1f ;  /* 0x0000000300067211 */ /* 0x000fc400078ffaff */
[-C--:B------:R-:W-:Y:S01]  /*0230*/  LEA R3, R7, R18.reuse, 0x5 ;  /* 0x0000001207037211 */ /* 0x080fe200078e28ff */
[----:B------:R-:W2:Y:S01]  /*0240*/  LDCU.64 UR12, c[0x0][0x3a8] ;  /* 0x00007500ff0c77ac */ /* 0x000ea20008000a00 */
[----:B------:R-:W-:Y:S02]  /*0250*/  MOV R0, R18 ;  /* 0x0000001200007202 */ /* 0x000fe40000000f00 */
[----:B------:R-:W-:Y:S01]  /*0260*/  IADD3 R4, PT, PT, R18, R3, RZ ;  /* 0x0000000312047210 */ /* 0x000fe20007ffe0ff */
[----:B------:R-:W-:Y:S02]  /*0270*/  UIADD3 UR4, UPT, UPT, -UR4, URZ, URZ ;  /* 0x000000ff04047290 */ /* 0x000fe4000fffe1ff */
[----:B0-----:R-:W-:-:S04]  /*0280*/  ULEA UR5, UR6, UR5, 0x18 ;  /* 0x0000000506057291 */ /* 0x001fc8000f8ec0ff */
[----:B------:R-:W-:Y:S02]  /*0290*/  UIADD3 UR6, UPT, UPT, UR5, 0x1000, URZ ;  /* 0x0000100005067890 */ /* 0x000fe4000fffe0ff */
[----:B------:R-:W-:Y:S02]  /*02a0*/  LEA R3, R3, UR5, 0x2 ;  /* 0x0000000503037c11 */ /* 0x000fe4000f8e10ff */
[----:B------:R-:W-:Y:S02]  /*02b0*/  LEA R7, R7, UR5, 0x7 ;  /* 0x0000000507077c11 */ /* 0x000fe4000f8e38ff */
[----:B------:R-:W-:Y:S02]  /*02c0*/  LEA R4, R4, UR5, 0x2 ;  /* 0x0000000504047c11 */ /* 0x000fe4000f8e10ff */
[----:B-12---:R-:W-:-:S07]  /*02d0*/  LEA R2, R18, UR6, 0x2 ;  /* 0x0000000612027c11 */ /* 0x006fce000f8e10ff */
.L_x_1:
[----:B------:R-:W-:Y:S02]  /*02e0*/  ISETP.GE.AND P0, PT, R18, UR13, PT ;  /* 0x0000000d12007c0c */ /* 0x000fe4000bf06270 */
[----:B------:R-:W-:Y:S02]  /*02f0*/  MOV R12, RZ ;  /* 0x000000ff000c7202 */ /* 0x000fe40000000f00 */
[----:B------:R-:W-:-:S13]  /*0300*/  ISETP.GE.OR P0, PT, R19, UR12, P0 ;  /* 0x0000000c13007c0c */ /* 0x000fda0008706670 */
[----:B------:R-:W0:Y:S02]  /*0310*/  @!P0 LDC.64 R8, c[0x0][0x388] ;  /* 0x0000e200ff088b82 */ /* 0x000e240000000a00 */
[----:B0-----:R-:W-:-:S05]  /*0320*/  @!P0 IMAD.WIDE.U32 R10, R5, 0x4, R8 ;  /* 0x00000004050a8825 */ /* 0x001fca00078e0008 */
[----:B------:R-:W2:Y:S01]  /*0330*/  @!P0 LDG.E R12, desc[UR8][R10.64] ;  /* 0x000000080a0c8981 */ /* 0x000ea2000c1e1900 */
[----:B------:R-:W-:Y:S01]  /*0340*/  ISETP.GE.AND P0, PT, R0, UR13, PT ;  /* 0x0000000d00007c0c */ /* 0x000fe2000bf06270 */
[----:B------:R-:W-:-:S03]  /*0350*/  UMOV UR5, UR7 ;  /* 0x0000000700057c82 */ /* 0x000fc60008000000 */
[----:B------:R-:W-:-:S13]  /*0360*/  ISETP.GE.OR P0, PT, R20, UR5, P0 ;  /* 0x0000000514007c0c */ /* 0x000fda0008706670 */
[----:B------:R-:W0:Y:S02]  /*0370*/  @!P0 LDC.64 R8, c[0x0][0x390] ;  /* 0x0000e400ff088b82 */ /* 0x000e240000000a00 */
[----:B0-----:R-:W-:-:S04]  /*0380*/  @!P0 IADD3 R8, P1, PT, R6, R8, RZ ;  /* 0x0000000806088210 */ /* 0x001fc80007f3e0ff */
[----:B------:R-:W-:Y:S01]  /*0390*/  @!P0 LEA.HI.X.SX32 R9, R6, R9, 0x1, P1 ;  /* 0x0000000906098211 */ /* 0x000fe200008f0eff */
[----:B--2---:R-:W-:Y:S01]  /*03a0*/  STS [R3], R12 ;  /* 0x0000000c03007388 */ /* 0x004fe20000000800 */
[----:B------:R-:W-:Y:S06]  /*03b0*/  BAR.SYNC.DEFER_BLOCKING 0x0 ;  /* 0x0000000000007b1d */ /* 0x000fec0000010000 */
[----:B------:R-:W2:Y:S01]  /*03c0*/  @!P0 LDG.E.U8 R8, desc[UR8][R8.64] ;  /* 0x0000000808088981 */ /* 0x000ea2000c1e1100 */
[----:B-----5:R-:W-:Y:S02]  /*03d0*/  IADD3 R13, PT, PT, RZ, -R17, RZ ;  /* 0x80000011ff0d7210 */ /* 0x020fe40007ffe0ff */
[----:B------:R-:W-:Y:S01]  /*03e0*/  CS2R R24, SRZ ;  /* 0x0000000000187805 */ /* 0x000fe2000001ff00 */
[----:B------:R-:W-:Y:S01]  /*03f0*/  UIADD3 UR4, UPT, UPT, UR4, 0x1, URZ ;  /* 0x0000000104047890 */ /* 0x000fe2000fffe0ff */
[----:B------:R-:W-:-:S02]  /*0400*/  IADD3 R0, PT, PT, R0, 0x10, RZ ;  /* 0x0000001000007810 */ /* 0x000fc40007ffe0ff */
[----:B------:R-:W-:Y:S01]  /*0410*/  IADD3 R18, PT, PT, R18, 0x20, RZ ;  /* 0x0000002012127810 */ /* 0x000fe20007ffe0ff */
[----:B------:R-:W-:Y:S01]  /*0420*/  UISETP.NE.AND UP0, UPT, UR4, URZ, UPT ;  /* 0x000000ff0400728c */ /* 0x000fe2000bf05270 */
[----:B------:R-:W-:Y:S02]  /*0430*/  IADD3 R5, PT, PT, R5, 0x20, RZ ;  /* 0x0000002005057810 */ /* 0x000fe40007ffe0ff */
[----:B------:R-:W-:Y:S02]  /*0440*/  IADD3 R6, PT, PT, R6, 0x10, RZ ;  /* 0x0000001006067810 */ /* 0x000fe40007ffe0ff */
[C---:B--2---:R-:W-:Y:S02]  /*0450*/  @!P0 LOP3.LUT R10, R8.reuse, 0xf, RZ, 0xc0, !PT ;  /* 0x0000000f080a8812 */ /* 0x044fe400078ec0ff */
[----:B------:R-:W-:Y:S02]  /*0460*/  @!P0 LEA.HI R13, R8, R13, RZ, 0x1c ;  /* 0x0000000d080d8211 */ /* 0x000fe400078fe0ff */
[----:B------:R-:W-:-:S03]  /*0470*/  @!P0 IADD3 R11, PT, PT, R10, -R17, RZ ;  /* 0x800000110a0b8210 */ /* 0x000fc60007ffe0ff */
[-C--:B------:R-:W-:Y:S02]  /*0480*/  @!P0 IMAD R13, R13, R16.reuse, RZ ;  /* 0x000000100d0d8224 */ /* 0x080fe400078e02ff */
[----:B------:R-:W-:-:S03]  /*0490*/  @!P0 IMAD R11, R11, R16, RZ ;  /* 0x000000100b0b8224 */ /* 0x000fc600078e02ff */
[----:B------:R-:W-:Y:S02]  /*04a0*/  @!P0 I2FP.F32.S32 R25, R13 ;  /* 0x0000000d00198245 */ /* 0x000fe40000201400 */
[----:B------:R-:W-:-:S05]  /*04b0*/  @!P0 I2FP.F32.S32 R24, R11 ;  /* 0x0000000b00188245 */ /* 0x000fca0000201400 */
[----:B------:R-:W-:Y:S01]  /*04c0*/  STS.64 [R4+0x1000], R24 ;  /* 0x0010001804007388 */ /* 0x000fe20000000a00 */
[----:B------:R-:W-:Y:S06]  /*04d0*/  BAR.SYNC.DEFER_BLOCKING 0x0 ;  /* 0x0000000000007b1d */ /* 0x000fec0000010000 */
[----:B------:R-:W-:Y:S04]  /*04e0*/  LDS R22, [R2] ;  /* 0x0000000002167984 */ /* 0x000fe80000000800 */
[----:B------:R-:W0:Y:S04]  /*04f0*/  LDS.128 R12, [R7] ;  /* 0x00000000070c7984 */ /* 0x000e280000000c00 */
[----:B------:R-:W1:Y:S04]  /*0500*/  LDS R26, [R2+0x80] ;  /* 0x00008000021a7984 */ /* 0x000e680000000800 */
[----:B------:R-:W2:Y:S04]  /*0510*/  LDS R27, [R2+0x100] ;  /* 0x00010000021b7984 */ /* 0x000ea80000000800 */
[----:B------:R-:W3:Y:S04]  /*0520*/  LDS R28, [R2+0x180] ;  /* 0x00018000021c7984 */ /* 0x000ee80000000800 */
[----:B------:R-:W-:Y:S04]  /*0530*/  LDS R23, [R2+0x200] ;  /* 0x0002000002177984 */ /* 0x000fe80000000800 */
[----:B------:R-:W4:Y:S04]  /*0540*/  LDS.128 R8, [R7+0x10] ;  /* 0x0000100007087984 */ /* 0x000f280000000c00 */
[----:B------:R-:W-:Y:S04]  /*0550*/  LDS R25, [R2+0x300] ;  /* 0x0003000002197984 */ /* 0x000fe80000000800 */
[----:B------:R-:W-:Y:S01]  /*0560*/  LDS R24, [R2+0x480] ;  /* 0x0004800002187984 */ /* 0x000fe20000000800 */
[----:B0-----:R-:W-:-:S03]  /*0570*/  FFMA R12, R12, R22, R21 ;  /* 0x000000160c0c7223 */ /* 0x001fc60000000015 */
[----:B------:R-:W0:Y:S01]  /*0580*/  LDS R22, [R2+0x280] ;  /* 0x0002800002167984 */ /* 0x000e220000000800 */
[----:B-1----:R-:W-:-:S03]  /*0590*/  FFMA R13, R13, R26, R12 ;  /* 0x0000001a0d0d7223 */ /* 0x002fc6000000000c */
[----:B------:R-:W1:Y:S01]  /*05a0*/  LDS R26, [R2+0x380] ;  /* 0x00038000021a7984 */ /* 0x000e620000000800 */
[----:B--2---:R-:W-:-:S03]  /*05b0*/  FFMA R14, R14, R27, R13 ;  /* 0x0000001b0e0e7223 */ /* 0x004fc6000000000d */
[----:B------:R-:W-:Y:S01]  /*05c0*/  LDS R21, [R2+0x400] ;  /* 0x0004000002157984 */ /* 0x000fe20000000800 */
[----:B---3--:R-:W-:-:S03]  /*05d0*/  FFMA R27, R15, R28, R14 ;  /* 0x0000001c0f1b7223 */ /* 0x008fc6000000000e */
[----:B------:R-:W2:Y:S04]  /*05e0*/  LDS.128 R12, [R7+0x20] ;  /* 0x00002000070c7984 */ /* 0x000ea80000000c00 */
[----:B------:R-:W-:Y:S01]  /*05f0*/  LDS R28, [R2+0x580] ;  /* 0x00058000021c7984 */ /* 0x000fe20000000800 */
[----:B----4-:R-:W-:-:S03]  /*0600*/  FFMA R8, R8, R23, R27 ;  /* 0x0000001708087223 */ /* 0x010fc6000000001b */
[----:B------:R-:W3:Y:S04]  /*0610*/  LDS R27, [R2+0x500] ;  /* 0x00050000021b7984 */ /* 0x000ee80000000800 */
[----:B------:R-:W-:Y:S01]  /*0620*/  LDS R23, [R2+0x600] ;  /* 0x0006000002177984 */ /* 0x000fe20000000800 */
[----:B0-----:R-:W-:-:S03]  /*0630*/  FFMA R9, R9, R22, R8 ;  /* 0x0000001609097223 */ /* 0x001fc60000000008 */
[----:B------:R-:W-:Y:S01]  /*0640*/  LDS R22, [R2+0x680] ;  /* 0x0006800002167984 */ /* 0x000fe20000000800 */
[----:B------:R-:W-:-:S04]  /*0650*/  FFMA R10, R10, R25, R9 ;  /* 0x000000190a0a7223 */ /* 0x000fc80000000009 */
[----:B-1----:R-:W-:Y:S02]  /*0660*/  FFMA R25, R11, R26, R10 ;  /* 0x0000001a0b197223 */ /* 0x002fe4000000000a */
[----:B------:R-:W0:Y:S02]  /*0670*/  LDS.128 R8, [R7+0x30] ;  /* 0x0000300007087984 */ /* 0x000e240000000c00 */
[----:B--2---:R-:W-:Y:S02]  /*0680*/  FFMA R12, R12, R21, R25 ;  /* 0x000000150c0c7223 */ /* 0x004fe40000000019 */
[----:B------:R-:W1:Y:S02]  /*0690*/  LDS R25, [R2+0x700] ;  /* 0x0007000002197984 */ /* 0x000e640000000800 */
[----:B------:R-:W-:Y:S02]  /*06a0*/  FFMA R13, R13, R24, R12 ;  /* 0x000000180d0d7223 */ /* 0x000fe4000000000c */
[----:B------:R-:W2:Y:S02]  /*06b0*/  LDS R26, [R2+0x780] ;  /* 0x00078000021a7984 */ /* 0x000ea40000000800 */
[----:B---3--:R-:W-:-:S02]  /*06c0*/  FFMA R14, R14, R27, R13 ;  /* 0x0000001b0e0e7223 */ /* 0x008fc4000000000d */
[----:B------:R-:W-:Y:S02]  /*06d0*/  LDS R21, [R2+0x800] ;  /* 0x0008000002157984 */ /* 0x000fe40000000800 */
[----:B------:R-:W-:Y:S02]  /*06e0*/  FFMA R27, R15, R28, R14 ;  /* 0x0000001c0f1b7223 */ /* 0x000fe4000000000e */
[----:B------:R-:W3:Y:S04]  /*06f0*/  LDS.128 R12, [R7+0x40] ;  /* 0x00004000070c7984 */ /* 0x000ee80000000c00 */
[----:B------:R-:W4:Y:S04]  /*0700*/  LDS R24, [R2+0x880] ;  /* 0x0008800002187984 */ /* 0x000f280000000800 */
[----:B------:R-:W-:Y:S01]  /*0710*/  LDS R28, [R2+0x980] ;  /* 0x00098000021c7984 */ /* 0x000fe20000000800 */
[----:B0-----:R-:W-:-:S03]  /*0720*/  FFMA R8, R8, R23, R27 ;  /* 0x0000001708087223 */ /* 0x001fc6000000001b */
[----:B------:R-:W0:Y:S01]  /*0730*/  LDS R27, [R2+0x900] ;  /* 0x00090000021b7984 */ /* 0x000e220000000800 */
[----:B------:R-:W-:-:S03]  /*0740*/  FFMA R9, R9, R22, R8 ;  /* 0x0000001609097223 */ /* 0x000fc60000000008 */
[----:B------:R-:W-:Y:S01]  /*0750*/  LDS R23, [R2+0xa00] ;  /* 0x000a000002177984 */ /* 0x000fe20000000800 */
[----:B-1----:R-:W-:-:S03]  /*0760*/  FFMA R10, R10, R25, R9 ;  /* 0x000000190a0a7223 */ /* 0x002fc60000000009 */
[----:B------:R-:W-:Y:S01]  /*0770*/  LDS R22, [R2+0xa80] ;  /* 0x000a800002167984 */ /* 0x000fe20000000800 */
[----:B--2---:R-:W-:-:S03]  /*0780*/  FFMA R25, R11, R26, R10 ;  /* 0x0000001a0b197223 */ /* 0x004fc6000000000a */
[----:B------:R-:W1:Y:S01]  /*0790*/  LDS.128 R8, [R7+0x50] ;  /* 0x0000500007087984 */ /* 0x000e620000000c00 */
[----:B---3--:R-:W-:-:S03]  /*07a0*/  FFMA R12, R12, R21, R25 ;  /* 0x000000150c0c7223 */ /* 0x008fc60000000019 */
[----:B------:R-:W2:Y:S01]  /*07b0*/  LDS R21, [R2+0xb00] ;  /* 0x000b000002157984 */ /* 0x000ea20000000800 */
[----:B----4-:R-:W-:-:S03]  /*07c0*/  FFMA R13, R13, R24, R12 ;  /* 0x000000180d0d7223 */ /* 0x010fc6000000000c */
[----:B------:R-:W3:Y:S04]  /*07d0*/  LDS R26, [R2+0xb80] ;  /* 0x000b8000021a7984 */ /* 0x000ee80000000800 */
[----:B------:R-:W-:Y:S04]  /*07e0*/  LDS R25, [R2+0xc00] ;  /* 0x000c000002197984 */ /* 0x000fe80000000800 */
[----:B------:R-:W-:Y:S01]  /*07f0*/  LDS R24, [R2+0xc80] ;  /* 0x000c800002187984 */ /* 0x000fe20000000800 */
[----:B0-----:R-:W-:-:S04]  /*0800*/  FFMA R14, R14, R27, R13 ;  /* 0x0000001b0e0e7223 */ /* 0x001fc8000000000d */
[----:B------:R-:W-:Y:S02]  /*0810*/  FFMA R27, R15, R28, R14 ;  /* 0x0000001c0f1b7223 */ /* 0x000fe4000000000e */
[----:B------:R-:W0:Y:S02]  /*0820*/  LDS.128 R12, [R7+0x60] ;  /* 0x00006000070c7984 */ /* 0x000e240000000c00 */
[----:B-1----:R-:W-:Y:S02]  /*0830*/  FFMA R8, R8, R23, R27 ;  /* 0x0000001708087223 */ /* 0x002fe4000000001b */
[----:B------:R-:W1:Y:S02]  /*0840*/  LDS R23, [R2+0xd00] ;  /* 0x000d000002177984 */ /* 0x000e640000000800 */
[----:B------:R-:W-:Y:S02]  /*0850*/  FFMA R9, R9, R22, R8 ;  /* 0x0000001609097223 */ /* 0x000fe40000000008 */
[----:B------:R-:W4:Y:S02]  /*0860*/  LDS R22, [R2+0xd80] ;  /* 0x000d800002167984 */ /* 0x000f240000000800 */
[----:B--2---:R-:W-:-:S02]  /*0870*/  FFMA R10, R10, R21, R9 ;  /* 0x000000150a0a7223 */ /* 0x004fc40000000009 */
[----:B------:R-:W-:Y:S02]  /*0880*/  LDS R21, [R2+0xe00] ;  /* 0x000e000002157984 */ /* 0x000fe40000000800 */
[----:B---3--:R-:W-:Y:S02]  /*0890*/  FFMA R27, R11, R26, R10 ;  /* 0x0000001a0b1b7223 */ /* 0x008fe4000000000a */
[----:B------:R-:W2:Y:S02]  /*08a0*/  LDS.128 R8, [R7+0x70] ;  /* 0x0000700007087984 */ /* 0x000ea40000000c00 */
[----:B0-----:R-:W-:Y:S02]  /*08b0*/  FFMA R26, R12, R25, R27 ;  /* 0x000000190c1a7223 */ /* 0x001fe4000000001b */
[----:B------:R-:W0:Y:S02]  /*08c0*/  LDS R12, [R2+0xe80] ;  /* 0x000e8000020c7984 */ /* 0x000e240000000800 */
[----:B------:R-:W-:-:S02]  /*08d0*/  FFMA R13, R13, R24, R26 ;  /* 0x000000180d0d7223 */ /* 0x000fc4000000001a */
[----:B------:R-:W3:Y:S02]  /*08e0*/  LDS R25, [R2+0xf00] ;  /* 0x000f000002197984 */ /* 0x000ee40000000800 */
[----:B-1----:R-:W-:Y:S02]  /*08f0*/  FFMA R14, R14, R23, R13 ;  /* 0x000000170e0e7223 */ /* 0x002fe4000000000d */
[----:B------:R-:W1:Y:S02]  /*0900*/  LDS R24, [R2+0xf80] ;  /* 0x000f800002187984 */ /* 0x000e640000000800 */
[----:B----4-:R-:W-:-:S04]  /*0910*/  FFMA R15, R15, R22, R14 ;  /* 0x000000160f0f7223 */ /* 0x010fc8000000000e */
[----:B--2---:R-:W-:-:S04]  /*0920*/  FFMA R8, R8, R21, R15 ;  /* 0x0000001508087223 */ /* 0x004fc8000000000f */
[----:B0-----:R-:W-:-:S04]  /*0930*/  FFMA R9, R9, R12, R8 ;  /* 0x0000000c09097223 */ /* 0x001fc80000000008 */
[----:B---3--:R-:W-:-:S04]  /*0940*/  FFMA R10, R10, R25, R9 ;  /* 0x000000190a0a7223 */ /* 0x008fc80000000009 */
[----:B-1----:R-:W-:Y:S01]  /*0950*/  FFMA R21, R11, R24, R10 ;  /* 0x000000180b157223 */ /* 0x002fe2000000000a */
[----:B------:R-:W-:Y:S06]  /*0960*/  BAR.SYNC.DEFER_BLOCKING 0x0 ;  /* 0x0000000000007b1d */ /* 0x000fec0000010000 */
[----:B------:R-:W-:Y:S05]  /*0970*/  BRA.U UP0, `(.L_x_1) ;  /* 0xfffffff900587547 */ /* 0x000fea000b83ffff */
.L_x_0:
[----:B------:R-:W0:Y:S01]  /*0980*/  LDCU UR4, c[0x0][0x3a8] ;  /* 0x00007500ff0477ac */ /* 0x000e220008000800 */
[----:B------:R-:W-:-:S04]  /*0990*/  ISETP.GE.AND P0, PT, R20, UR5, PT ;  /* 0x0000000514007c0c */ /* 0x000fc8000bf06270 */
[----:B0-----:R-:W-:-:S13]  /*09a0*/  ISETP.GE.OR P0, PT, R19, UR4, P0 ;  /* 0x0000000413007c0c */ /* 0x001fda0008706670 */
[----:B------:R-:W-:Y:S05]  /*09b0*/  @P0 EXIT ;  /* 0x000000000000094d */ /* 0x000fea0003800000 */
[----:B------:R-:W0:Y:S01]  /*09c0*/  LDC.64 R2, c[0x0][0x380] ;  /* 0x0000e000ff027b82 */ /* 0x000e220000000a00 */
[----:B------:R-:W-:-:S04]  /*09d0*/  IMAD R19, R19, UR5, R20 ;  /* 0x0000000513137c24 */ /* 0x000fc8000f8e0214 */
[----:B0-----:R-:W-:-:S05]  /*09e0*/  IMAD.WIDE R2, R19, 0x4, R2 ;  /* 0x0000000413027825 */ /* 0x001fca00078e0202 */
[----:B------:R-:W-:Y:S01]  /*09f0*/  STG.E desc[UR8][R2.64], R21 ;  /* 0x0000001502007986 */ /* 0x000fe2000c101908 */
[----:B------:R-:W-:Y:S05]  /*0a00*/  EXIT ;  /* 0x000000000000794d */ /* 0x000fea0003800000 */
.L_x_2:
[----:B------:R-:W-:-:S00]  /*0a10*/  BRA `(.L_x_2) ;  /* 0xfffffffc00fc7947 */ /* 0x000fc0000383ffff */
[----:B------:R-:W-:-:S00]  /*0a20*/  NOP ;  /* 0x0000000000007918 */ /* 0x000fc00000000000 */
        /* <DEDUP_REMOVED lines=13> */
.L_x_3:


//--------------------- .nv.shared._Z12quant_matmulPfS_PhPiS1_iii --------------------------
	.section	.nv.shared._Z12quant_matmulPfS_PhPiS1_iii,"aw",@nobits
	.sectionflags	@""
	.align	16
	.zero		1024


//--------------------- .nv.shared.reserved.0     --------------------------
	.section	.nv.shared.reserved.0,"aw",@nobits
	.weak		__nv_reservedSMEM_offset_0_alias
	.size		__nv_reservedSMEM_offset_0_alias, 0, 64
	.other		__nv_reservedSMEM_offset_0_alias,@"STO_CUDA_RESERVED_SHARED STV_DEFAULT"
__nv_reservedSMEM_offset_0_alias:
	.zero		0
	.zero		64


//--------------------- .nv.constant0._Z12quant_matmulPfS_PhPiS1_iii --------------------------
	.section	.nv.constant0._Z12quant_matmulPfS_PhPiS1_iii,"a",@progbits
	.sectionflags	@""
	.align	4
.nv.constant0._Z12quant_matmulPfS_PhPiS1_iii:
	.zero		948


//--------------------- SYMBOLS --------------------------

	.type		.nv.reservedSmem.offset0,@object
	.size		.nv.reservedSmem.offset0,0x4
	.type		.nv.reservedSmem.cap,@object
	.size		.nv.reservedSmem.cap,0x4
